	.headerflags	@"EF_CUDA_TEXMODE_UNIFIED EF_CUDA_64BIT_ADDRESS EF_CUDA_ACCELERATORS EF_CUDA_SM90 EF_CUDA_VIRTUAL_SM(EF_CUDA_SM90)"
	.elftype	@"ET_EXEC"


//--------------------- .nv.info                  --------------------------
	.section	.nv.info,"",@"SHT_CUDA_INFO"
	.align	4


	//----- nvinfo : EIATTR_REGCOUNT
	.align		4
        /*0000*/ 	.byte	0x04, 0x2f
        /*0002*/ 	.short	(.L_3 - .L_2)
	.align		4
.L_2:
        /*0004*/ 	.word	index@(triton_poi_fused__native_batch_norm_legit_no_training_mul_sigmoid_20)
        /*0008*/ 	.word	0x00000013


	//----- nvinfo : EIATTR_MIN_STACK_SIZE
	.align		4
.L_3:
        /*000c*/ 	.byte	0x04, 0x12
        /*000e*/ 	.short	(.L_5 - .L_4)
	.align		4
.L_4:
        /*0010*/ 	.word	index@(triton_poi_fused__native_batch_norm_legit_no_training_mul_sigmoid_20)
        /*0014*/ 	.word	0x00000000


	//----- nvinfo : EIATTR_FRAME_SIZE
	.align		4
.L_5:
        /*0018*/ 	.byte	0x04, 0x11
        /*001a*/ 	.short	(.L_7 - .L_6)
	.align		4
.L_6:
        /*001c*/ 	.word	index@(triton_poi_fused__native_batch_norm_legit_no_training_mul_sigmoid_20)
        /*0020*/ 	.word	0x00000000


	//----- nvinfo : EIATTR_MIN_STACK_SIZE
	.align		4
.L_7:
        /*0024*/ 	.byte	0x04, 0x12
        /*0026*/ 	.short	(.L_9 - .L_8)
	.align		4
.L_8:
        /*0028*/ 	.word	index@(triton_poi_fused__native_batch_norm_legit_no_training_mul_sigmoid_20)
        /*002c*/ 	.word	0x00000000
.L_9:


//--------------------- .nv.info.triton_poi_fused__native_batch_norm_legit_no_training_mul_sigmoid_20 --------------------------
	.section	.nv.info.triton_poi_fused__native_batch_norm_legit_no_training_mul_sigmoid_20,"",@"SHT_CUDA_INFO"
	.sectionflags	@""
	.align	4


	//----- nvinfo : EIATTR_CUDA_API_VERSION
	.align		4
        /*0000*/ 	.byte	0x04, 0x37
        /*0002*/ 	.short	(.L_11 - .L_10)
.L_10:
        /*0004*/ 	.word	0x0000007c


	//----- nvinfo : EIATTR_KPARAM_INFO
	.align		4
.L_11:
        /*0008*/ 	.byte	0x04, 0x17
        /*000a*/ 	.short	(.L_13 - .L_12)
.L_12:
        /*000c*/ 	.word	0x00000000
        /*0010*/ 	.short	0x0006
        /*0012*/ 	.short	0x0030
        /*0014*/ 	.byte	0x00, 0xf0, 0x11, 0x00


	//----- nvinfo : EIATTR_KPARAM_INFO
	.align		4
.L_13:
        /*0018*/ 	.byte	0x04, 0x17
        /*001a*/ 	.short	(.L_15 - .L_14)
.L_14:
        /*001c*/ 	.word	0x00000000
        /*0020*/ 	.short	0x0005
        /*0022*/ 	.short	0x0028
        /*0024*/ 	.byte	0x00, 0xf4, 0x21, 0x00


	//----- nvinfo : EIATTR_KPARAM_INFO
	.align		4
.L_15:
        /*0028*/ 	.byte	0x04, 0x17
        /*002a*/ 	.short	(.L_17 - .L_16)
.L_16:
        /*002c*/ 	.word	0x00000000
        /*0030*/ 	.short	0x0004
        /*0032*/ 	.short	0x0020
        /*0034*/ 	.byte	0x00, 0xf4, 0x21, 0x00


	//----- nvinfo : EIATTR_KPARAM_INFO
	.align		4
.L_17:
        /*0038*/ 	.byte	0x04, 0x17
        /*003a*/ 	.short	(.L_19 - .L_18)
.L_18:
        /*003c*/ 	.word	0x00000000
        /*0040*/ 	.short	0x0003
        /*0042*/ 	.short	0x0018
        /*0044*/ 	.byte	0x00, 0xf4, 0x21, 0x00


	//----- nvinfo : EIATTR_KPARAM_INFO
	.align		4
.L_19:
        /*0048*/ 	.byte	0x04, 0x17
        /*004a*/ 	.short	(.L_21 - .L_20)
.L_20:
        /*004c*/ 	.word	0x00000000
        /*0050*/ 	.short	0x0002
        /*0052*/ 	.short	0x0010
        /*0054*/ 	.byte	0x00, 0xf4, 0x21, 0x00


	//----- nvinfo : EIATTR_KPARAM_INFO
	.align		4
.L_21:
        /*0058*/ 	.byte	0x04, 0x17
        /*005a*/ 	.short	(.L_23 - .L_22)
.L_22:
        /*005c*/ 	.word	0x00000000
        /*0060*/ 	.short	0x0001
        /*0062*/ 	.short	0x0008
        /*0064*/ 	.byte	0x00, 0xf4, 0x21, 0x00


	//----- nvinfo : EIATTR_KPARAM_INFO
	.align		4
.L_23:
        /*0068*/ 	.byte	0x04, 0x17
        /*006a*/ 	.short	(.L_25 - .L_24)
.L_24:
        /*006c*/ 	.word	0x00000000
        /*0070*/ 	.short	0x0000
        /*0072*/ 	.short	0x0000
        /*0074*/ 	.byte	0x00, 0xf4, 0x21, 0x00


	//----- nvinfo : EIATTR_SPARSE_MMA_MASK
	.align		4
.L_25:
        /*0078*/ 	.byte	0x03, 0x50
        /*007a*/ 	.short	0x0000


	//----- nvinfo : EIATTR_MAXREG_COUNT
	.align		4
        /*007c*/ 	.byte	0x03, 0x1b
        /*007e*/ 	.short	0x00ff


	//----- nvinfo : EIATTR_EXIT_INSTR_OFFSETS
	.align		4
        /*0080*/ 	.byte	0x04, 0x1c
        /*0082*/ 	.short	(.L_27 - .L_26)


	//   ....[0]....
.L_26:
        /*0084*/ 	.word	0x000003b0


	//   ....[1]....
        /*0088*/ 	.word	0x000003d0


	//----- nvinfo : EIATTR_REQNTID
	.align		4
.L_27:
        /*008c*/ 	.byte	0x04, 0x10
        /*008e*/ 	.short	(.L_29 - .L_28)
.L_28:
        /*0090*/ 	.word	0x00000080
        /*0094*/ 	.word	0x00000001
        /*0098*/ 	.word	0x00000001


	//----- nvinfo : EIATTR_CBANK_PARAM_SIZE
	.align		4
.L_29:
        /*009c*/ 	.byte	0x03, 0x19
        /*009e*/ 	.short	0x0034


	//----- nvinfo : EIATTR_PARAM_CBANK
	.align		4
        /*00a0*/ 	.byte	0x04, 0x0a
        /*00a2*/ 	.short	(.L_31 - .L_30)
	.align		4
.L_30:
        /*00a4*/ 	.word	index@(.nv.constant0.triton_poi_fused__native_batch_norm_legit_no_training_mul_sigmoid_20)
        /*00a8*/ 	.short	0x0210
        /*00aa*/ 	.short	0x0034


	//----- nvinfo : EIATTR_SW_WAR
	.align		4
.L_31:
        /*00ac*/ 	.byte	0x04, 0x36
        /*00ae*/ 	.short	(.L_33 - .L_32)
.L_32:
        /*00b0*/ 	.word	0x00000008
.L_33:


//--------------------- .nv.callgraph             --------------------------
	.section	.nv.callgraph,"",@"SHT_CUDA_CALLGRAPH"
	.align	4
	.sectionentsize	8
	.align		4
        /*0000*/ 	.word	0x00000000
	.align		4
        /*0004*/ 	.word	0xffffffff
	.align		4
        /*0008*/ 	.word	0x00000000
	.align		4
        /*000c*/ 	.word	0xfffffffe
	.align		4
        /*0010*/ 	.word	0x00000000
	.align		4
        /*0014*/ 	.word	0xfffffffd
	.align		4
        /*0018*/ 	.word	0x00000000
	.align		4
        /*001c*/ 	.word	0xfffffffc


//--------------------- .nv.constant4             --------------------------
	.section	.nv.constant4,"a",@progbits
	.align	8
	.align		8
.nv.constant4:
        /*0000*/ 	.dword	_$_str
	.align		8
        /*0008*/ 	.dword	_$_str_$_2


//--------------------- .text.triton_poi_fused__native_batch_norm_legit_no_training_mul_sigmoid_20 --------------------------
	.section	.text.triton_poi_fused__native_batch_norm_legit_no_training_mul_sigmoid_20,"ax",@progbits
	.align	128
        .global         triton_poi_fused__native_batch_norm_legit_no_training_mul_sigmoid_20
        .type           triton_poi_fused__native_batch_norm_legit_no_training_mul_sigmoid_20,@function
        .size           triton_poi_fused__native_batch_norm_legit_no_training_mul_sigmoid_20,(.L_x_1 - triton_poi_fused__native_batch_norm_legit_no_training_mul_sigmoid_20)
        .other          triton_poi_fused__native_batch_norm_legit_no_training_mul_sigmoid_20,@"STO_CUDA_ENTRY STV_DEFAULT"
triton_poi_fused__native_batch_norm_legit_no_training_mul_sigmoid_20:
.text.triton_poi_fused__native_batch_norm_legit_no_training_mul_sigmoid_20:
[----:B------:R-:W0:Y:S01]  /*0000*/  LDC R1, c[0x0][0x28] ;  /* 0x00000a00ff017b82 */ /* 0x000e220000000800 */
[----:B------:R-:W1:Y:S07]  /*0010*/  S2R R0, SR_TID.X ;  /* 0x0000000000007919 */ /* 0x000e6e0000002100 */
[----:B------:R-:W2:Y:S01]  /*0020*/  LDC.64 R6, c[0x0][0x228] ;  /* 0x00008a00ff067b82 */ /* 0x000ea20000000a00 */
[----:B------:R-:W-:Y:S01]  /*0030*/  CS2R R14, SRZ ;  /* 0x00000000000e7805 */ /* 0x000fe2000001ff00 */
[----:B------:R-:W-:Y:S01]  /*0040*/  ULDC.64 UR4, c[0x0][0x208] ;  /* 0x0000820000047ab9 */ /* 0x000fe20000000a00 */
[----:B------:R-:W3:Y:S05]  /*0050*/  S2R R3, SR_CTAID.X ;  /* 0x0000000000037919 */ /* 0x000eea0000002500 */
[----:B------:R-:W4:Y:S08]  /*0060*/  LDC.64 R4, c[0x0][0x220] ;  /* 0x00008800ff047b82 */ /* 0x000f300000000a00 */
[----:B------:R-:W5:Y:S08]  /*0070*/  LDC.64 R8, c[0x0][0x230] ;  /* 0x00008c00ff087b82 */ /* 0x000f700000000a00 */
[----:B------:R-:W5:Y:S01]  /*0080*/  LDC.64 R10, c[0x0][0x238] ;  /* 0x00008e00ff0a7b82 */ /* 0x000f620000000a00 */
[----:B-1----:R-:W-:-:S02]  /*0090*/  LOP3.LUT R0, R0, 0x7f, RZ, 0xc0, !PT ;  /* 0x0000007f00007812 */ /* 0x002fc400078ec0ff */
[----:B---3--:R-:W-:Y:S02]  /*00a0*/  SHF.R.S32.HI R2, RZ, 0x18, R3 ;  /* 0x00000018ff027819 */ /* 0x008fe40000011403 */
[----:B------:R-:W-:Y:S02]  /*00b0*/  LEA R0, R3, R0, 0x7 ;  /* 0x0000000003007211 */ /* 0x000fe400078e38ff */
[----:B------:R-:W-:Y:S02]  /*00c0*/  SGXT R3, R2, 0x1 ;  /* 0x000000010203781a */ /* 0x000fe40000000200 */
[----:B------:R-:W-:Y:S02]  /*00d0*/  ISETP.GE.AND P0, PT, R0, 0x800, PT ;  /* 0x000008000000780c */ /* 0x000fe40003f06270 */
[----:B------:R-:W-:-:S04]  /*00e0*/  LEA.HI R3, R3, R0, RZ, 0x3 ;  /* 0x0000000003037211 */ /* 0x000fc800078f18ff */
[----:B------:R-:W-:-:S04]  /*00f0*/  LOP3.LUT R3, R3, 0xfffffff8, RZ, 0xc0, !PT ;  /* 0xfffffff803037812 */ /* 0x000fc800078ec0ff */
[----:B------:R-:W-:Y:S02]  /*0100*/  IADD3 R13, R0, -R3, RZ ;  /* 0x80000003000d7210 */ /* 0x000fe40007ffe0ff */
[----:B------:R-:W1:Y:S03]  /*0110*/  LDC.64 R2, c[0x0][0x218] ;  /* 0x00008600ff027b82 */ /* 0x000e660000000a00 */
[----:B--2---:R-:W-:-:S05]  /*0120*/  IMAD.WIDE R6, R13, 0x4, R6 ;  /* 0x000000040d067825 */ /* 0x004fca00078e0206 */
[----:B------:R5:W2:Y:S01]  /*0130*/  @!P0 LDG.E.EL R14, desc[UR4][R6.64] ;  /* 0x00000004060e8981 */ /* 0x000aa2000c2e1900 */
[----:B------:R-:W-:Y:S01]  /*0140*/  HFMA2.MMA R12, -RZ, RZ, 0, 0 ;  /* 0x00000000ff0c7435 */ /* 0x000fe200000001ff */
[----:B----4-:R-:W-:-:S05]  /*0150*/  IMAD.WIDE R4, R13, 0x4, R4 ;  /* 0x000000040d047825 */ /* 0x010fca00078e0204 */
[----:B------:R-:W3:Y:S01]  /*0160*/  @!P0 LDG.E.EL R15, desc[UR4][R4.64] ;  /* 0x00000004040f8981 */ /* 0x000ee2000c2e1900 */
[----:B-----5:R-:W-:-:S04]  /*0170*/  IMAD.WIDE R6, R13, 0x4, R8 ;  /* 0x000000040d067825 */ /* 0x020fc800078e0208 */
[----:B-1----:R-:W-:-:S04]  /*0180*/  IMAD.WIDE R2, R0, 0x4, R2 ;  /* 0x0000000400027825 */ /* 0x002fc800078e0202 */
[----:B0-----:R-:W-:Y:S01]  /*0190*/  IMAD.WIDE R8, R13, 0x4, R10 ;  /* 0x000000040d087825 */ /* 0x001fe200078e020a */
[----:B------:R0:W3:Y:S01]  /*01a0*/  @!P0 LDG.E R12, desc[UR4][R2.64] ;  /* 0x00000004020c8981 */ /* 0x0000e2000c1e1900 */
[----:B------:R-:W-:-:S06]  /*01b0*/  CS2R R10, SRZ ;  /* 0x00000000000a7805 */ /* 0x000fcc000001ff00 */
[----:B------:R-:W4:Y:S04]  /*01c0*/  @!P0 LDG.E.EL R10, desc[UR4][R6.64] ;  /* 0x00000004060a8981 */ /* 0x000f28000c2e1900 */
[----:B------:R-:W4:Y:S01]  /*01d0*/  @!P0 LDG.E.EL R11, desc[UR4][R8.64] ;  /* 0x00000004080b8981 */ /* 0x000f22000c2e1900 */
[----:B------:R-:W-:Y:S01]  /*01e0*/  MOV R16, 0x3e800000 ;  /* 0x3e80000000107802 */ /* 0x000fe20000000f00 */
[----:B--2---:R-:W-:-:S04]  /*01f0*/  FADD R14, R14, 0.0010000000474974513054 ;  /* 0x3a83126f0e0e7421 */ /* 0x004fc80000000000 */
[----:B------:R-:W1:Y:S02]  /*0200*/  MUFU.SQRT R13, R14 ;  /* 0x0000000e000d7308 */ /* 0x000e640000002000 */
[C---:B-1----:R-:W-:Y:S02]  /*0210*/  FSETP.GT.AND P1, PT, R13.reuse, 8.50705917302346158658e+37, PT ;  /* 0x7e8000000d00780b */ /* 0x042fe40003f24000 */
[----:B------:R-:W-:-:S11]  /*0220*/  FSETP.GEU.AND P2, PT, R13, 1.175494350822287508e-38, PT ;  /* 0x008000000d00780b */ /* 0x000fd60003f4e000 */
[----:B------:R-:W-:-:S04]  /*0230*/  @P1 FMUL R13, R13, 0.25 ;  /* 0x3e8000000d0d1820 */ /* 0x000fc80000400000 */
[----:B------:R-:W-:-:S06]  /*0240*/  @!P2 FMUL R13, R13, 16777216 ;  /* 0x4b8000000d0da820 */ /* 0x000fcc0000400000 */
[----:B------:R-:W1:Y:S01]  /*0250*/  MUFU.RCP R13, R13 ;  /* 0x0000000d000d7308 */ /* 0x000e620000001000 */
[----:B0-----:R-:W-:Y:S01]  /*0260*/  FSEL R2, R16, 1, P1 ;  /* 0x3f80000010027808 */ /* 0x001fe20000800000 */
[----:B---3--:R-:W-:-:S04]  /*0270*/  FADD R12, -R15, R12 ;  /* 0x0000000c0f0c7221 */ /* 0x008fc80000000100 */
[----:B------:R-:W-:-:S04]  /*0280*/  @!P2 FMUL R2, R2, 16777216 ;  /* 0x4b8000000202a820 */ /* 0x000fc80000400000 */
[----:B-1----:R-:W-:-:S04]  /*0290*/  FMUL R3, R13, R2 ;  /* 0x000000020d037220 */ /* 0x002fc80000400000 */
[----:B------:R-:W-:-:S04]  /*02a0*/  FMUL R12, R12, R3 ;  /* 0x000000030c0c7220 */ /* 0x000fc80000400000 */
[----:B----4-:R-:W-:-:S04]  /*02b0*/  FFMA R10, R12, R10, R11 ;  /* 0x0000000a0c0a7223 */ /* 0x010fc8000000000b */
[----:B------:R-:W-:-:S04]  /*02c0*/  FADD R2, RZ, -R10 ;  /* 0x8000000aff027221 */ /* 0x000fc80000000000 */
[----:B------:R-:W-:-:S05]  /*02d0*/  FMUL R4, R2, 1.4426950216293334961 ;  /* 0x3fb8aa3b02047820 */ /* 0x000fca0000400000 */
[----:B------:R-:W-:-:S13]  /*02e0*/  FSETP.GEU.AND P1, PT, R4, -126, PT ;  /* 0xc2fc00000400780b */ /* 0x000fda0003f2e000 */
[----:B------:R-:W-:-:S04]  /*02f0*/  @!P1 FMUL R4, R4, 0.5 ;  /* 0x3f00000004049820 */ /* 0x000fc80000400000 */
[----:B------:R-:W0:Y:S02]  /*0300*/  MUFU.EX2 R2, R4 ;  /* 0x0000000400027308 */ /* 0x000e240000000800 */
[----:B0-----:R-:W-:-:S04]  /*0310*/  @!P1 FMUL R2, R2, R2 ;  /* 0x0000000202029220 */ /* 0x001fc80000400000 */
[----:B------:R-:W-:Y:S02]  /*0320*/  FADD R5, R2, 1 ;  /* 0x3f80000002057421 */ /* 0x000fe40000000000 */
[----:B------:R-:W0:Y:S03]  /*0330*/  LDC.64 R2, c[0x0][0x210] ;  /* 0x00008400ff027b82 */ /* 0x000e260000000a00 */
[----:B------:R-:W-:-:S13]  /*0340*/  FSETP.GT.AND P1, PT, R5, 8.50705917302346158658e+37, PT ;  /* 0x7e8000000500780b */ /* 0x000fda0003f24000 */
[----:B------:R-:W-:-:S06]  /*0350*/  @P1 FMUL R5, R5, 0.25 ;  /* 0x3e80000005051820 */ /* 0x000fcc0000400000 */
[----:B------:R-:W1:Y:S01]  /*0360*/  MUFU.RCP R5, R5 ;  /* 0x0000000500057308 */ /* 0x000e620000001000 */
[----:B------:R-:W-:Y:S01]  /*0370*/  FSEL R6, R16, 1, P1 ;  /* 0x3f80000010067808 */ /* 0x000fe20000800000 */
[----:B0-----:R-:W-:-:S04]  /*0380*/  IMAD.WIDE R2, R0, 0x4, R2 ;  /* 0x0000000400027825 */ /* 0x001fc800078e0202 */
[----:B-1----:R-:W-:-:S04]  /*0390*/  FMUL R7, R5, R6 ;  /* 0x0000000605077220 */ /* 0x002fc80000400000 */
[----:B------:R-:W-:Y:S01]  /*03a0*/  FMUL R7, R10, R7 ;  /* 0x000000070a077220 */ /* 0x000fe20000400000 */
[----:B------:R-:W-:Y:S06]  /*03b0*/  @P0 EXIT ;  /* 0x000000000000094d */ /* 0x000fec0003800000 */
[----:B------:R-:W-:Y:S01]  /*03c0*/  STG.E desc[UR4][R2.64], R7 ;  /* 0x0000000702007986 */ /* 0x000fe2000c101904 */
[----:B------:R-:W-:Y:S05]  /*03d0*/  EXIT ;  /* 0x000000000000794d */ /* 0x000fea0003800000 */
.L_x_0:
[----:B------:R-:W-:-:S00]  /*03e0*/  BRA `(.L_x_0) ;  /* 0xfffffffc00fc7947 */ /* 0x000fc0000383ffff */
[----:B------:R-:W-:-:S00]  /*03f0*/  NOP ;  /* 0x0000000000007918 */ /* 0x000fc00000000000 */
        /* <DEDUP_REMOVED lines=8> */
.L_x_1:


//--------------------- .nv.global.init           --------------------------
	.section	.nv.global.init,"aw",@progbits
.nv.global.init:
	.type		_$_str,@object
	.size		_$_str,(_$_str_$_2 - _$_str)
_$_str:
        /*0000*/ 	.byte	0x5f, 0x5f, 0x43, 0x55, 0x44, 0x41, 0x5f, 0x46, 0x54, 0x5a, 0x00
	.type		_$_str_$_2,@object
	.size		_$_str_$_2,(.L_1 - _$_str_$_2)
_$_str_$_2:
        /*000b*/ 	.byte	0x5f, 0x5f, 0x43, 0x55, 0x44, 0x41, 0x5f, 0x50, 0x52, 0x45, 0x43, 0x5f, 0x53, 0x51, 0x52, 0x54
        /*001b*/ 	.byte	0x00
.L_1:


//--------------------- .nv.constant0.triton_poi_fused__native_batch_norm_legit_no_training_mul_sigmoid_20 --------------------------
	.section	.nv.constant0.triton_poi_fused__native_batch_norm_legit_no_training_mul_sigmoid_20,"a",@progbits
	.sectionflags	@""
	.align	4
.nv.constant0.triton_poi_fused__native_batch_norm_legit_no_training_mul_sigmoid_20:
	.zero		580
